	.headerflags	@"EF_CUDA_TEXMODE_UNIFIED EF_CUDA_64BIT_ADDRESS EF_CUDA_ACCELERATORS EF_CUDA_SM90 EF_CUDA_VIRTUAL_SM(EF_CUDA_SM90)"
	.elftype	@"ET_EXEC"


//--------------------- .nv.info                  --------------------------
	.section	.nv.info,"",@"SHT_CUDA_INFO"
	.align	4


	//----- nvinfo : EIATTR_REGCOUNT
	.align		4
        /*0000*/ 	.byte	0x04, 0x2f
        /*0002*/ 	.short	(.L_2 - .L_1)
	.align		4
.L_1:
        /*0004*/ 	.word	index@(triton_poi_fused_leaky_relu_leaky_relu_backward_native_group_norm_2)
        /*0008*/ 	.word	0x00000012


	//----- nvinfo : EIATTR_MIN_STACK_SIZE
	.align		4
.L_2:
        /*000c*/ 	.byte	0x04, 0x12
        /*000e*/ 	.short	(.L_4 - .L_3)
	.align		4
.L_3:
        /*0010*/ 	.word	index@(triton_poi_fused_leaky_relu_leaky_relu_backward_native_group_norm_2)
        /*0014*/ 	.word	0x00000000


	//----- nvinfo : EIATTR_FRAME_SIZE
	.align		4
.L_4:
        /*0018*/ 	.byte	0x04, 0x11
        /*001a*/ 	.short	(.L_6 - .L_5)
	.align		4
.L_5:
        /*001c*/ 	.word	index@(triton_poi_fused_leaky_relu_leaky_relu_backward_native_group_norm_2)
        /*0020*/ 	.word	0x00000000


	//----- nvinfo : EIATTR_MIN_STACK_SIZE
	.align		4
.L_6:
        /*0024*/ 	.byte	0x04, 0x12
        /*0026*/ 	.short	(.L_8 - .L_7)
	.align		4
.L_7:
        /*0028*/ 	.word	index@(triton_poi_fused_leaky_relu_leaky_relu_backward_native_group_norm_2)
        /*002c*/ 	.word	0x00000000
.L_8:


//--------------------- .nv.info.triton_poi_fused_leaky_relu_leaky_relu_backward_native_group_norm_2 --------------------------
	.section	.nv.info.triton_poi_fused_leaky_relu_leaky_relu_backward_native_group_norm_2,"",@"SHT_CUDA_INFO"
	.sectionflags	@""
	.align	4


	//----- nvinfo : EIATTR_CUDA_API_VERSION
	.align		4
        /*0000*/ 	.byte	0x04, 0x37
        /*0002*/ 	.short	(.L_10 - .L_9)
.L_9:
        /*0004*/ 	.word	0x0000007c


	//----- nvinfo : EIATTR_KPARAM_INFO
	.align		4
.L_10:
        /*0008*/ 	.byte	0x04, 0x17
        /*000a*/ 	.short	(.L_12 - .L_11)
.L_11:
        /*000c*/ 	.word	0x00000000
        /*0010*/ 	.short	0x0007
        /*0012*/ 	.short	0x0038
        /*0014*/ 	.byte	0x00, 0xf0, 0x11, 0x00


	//----- nvinfo : EIATTR_KPARAM_INFO
	.align		4
.L_12:
        /*0018*/ 	.byte	0x04, 0x17
        /*001a*/ 	.short	(.L_14 - .L_13)
.L_13:
        /*001c*/ 	.word	0x00000000
        /*0020*/ 	.short	0x0006
        /*0022*/ 	.short	0x0030
        /*0024*/ 	.byte	0x00, 0xf4, 0x21, 0x00


	//----- nvinfo : EIATTR_KPARAM_INFO
	.align		4
.L_14:
        /*0028*/ 	.byte	0x04, 0x17
        /*002a*/ 	.short	(.L_16 - .L_15)
.L_15:
        /*002c*/ 	.word	0x00000000
        /*0030*/ 	.short	0x0005
        /*0032*/ 	.short	0x0028
        /*0034*/ 	.byte	0x00, 0xf4, 0x21, 0x00


	//----- nvinfo : EIATTR_KPARAM_INFO
	.align		4
.L_16:
        /*0038*/ 	.byte	0x04, 0x17
        /*003a*/ 	.short	(.L_18 - .L_17)
.L_17:
        /*003c*/ 	.word	0x00000000
        /*0040*/ 	.short	0x0004
        /*0042*/ 	.short	0x0020
        /*0044*/ 	.byte	0x00, 0xf4, 0x21, 0x00


	//----- nvinfo : EIATTR_KPARAM_INFO
	.align		4
.L_18:
        /*0048*/ 	.byte	0x04, 0x17
        /*004a*/ 	.short	(.L_20 - .L_19)
.L_19:
        /*004c*/ 	.word	0x00000000
        /*0050*/ 	.short	0x0003
        /*0052*/ 	.short	0x0018
        /*0054*/ 	.byte	0x00, 0xf4, 0x21, 0x00


	//----- nvinfo : EIATTR_KPARAM_INFO
	.align		4
.L_20:
        /*0058*/ 	.byte	0x04, 0x17
        /*005a*/ 	.short	(.L_22 - .L_21)
.L_21:
        /*005c*/ 	.word	0x00000000
        /*0060*/ 	.short	0x0002
        /*0062*/ 	.short	0x0010
        /*0064*/ 	.byte	0x00, 0xf4, 0x21, 0x00


	//----- nvinfo : EIATTR_KPARAM_INFO
	.align		4
.L_22:
        /*0068*/ 	.byte	0x04, 0x17
        /*006a*/ 	.short	(.L_24 - .L_23)
.L_23:
        /*006c*/ 	.word	0x00000000
        /*0070*/ 	.short	0x0001
        /*0072*/ 	.short	0x0008
        /*0074*/ 	.byte	0x00, 0xf4, 0x21, 0x00


	//----- nvinfo : EIATTR_KPARAM_INFO
	.align		4
.L_24:
        /*0078*/ 	.byte	0x04, 0x17
        /*007a*/ 	.short	(.L_26 - .L_25)
.L_25:
        /*007c*/ 	.word	0x00000000
        /*0080*/ 	.short	0x0000
        /*0082*/ 	.short	0x0000
        /*0084*/ 	.byte	0x00, 0xf4, 0x21, 0x00


	//----- nvinfo : EIATTR_SPARSE_MMA_MASK
	.align		4
.L_26:
        /*0088*/ 	.byte	0x03, 0x50
        /*008a*/ 	.short	0x0000


	//----- nvinfo : EIATTR_MAXREG_COUNT
	.align		4
        /*008c*/ 	.byte	0x03, 0x1b
        /*008e*/ 	.short	0x00ff


	//----- nvinfo : EIATTR_EXIT_INSTR_OFFSETS
	.align		4
        /*0090*/ 	.byte	0x04, 0x1c
        /*0092*/ 	.short	(.L_28 - .L_27)


	//   ....[0]....
.L_27:
        /*0094*/ 	.word	0x00000300


	//----- nvinfo : EIATTR_REQNTID
	.align		4
.L_28:
        /*0098*/ 	.byte	0x04, 0x10
        /*009a*/ 	.short	(.L_30 - .L_29)
.L_29:
        /*009c*/ 	.word	0x00000080
        /*00a0*/ 	.word	0x00000001
        /*00a4*/ 	.word	0x00000001


	//----- nvinfo : EIATTR_CBANK_PARAM_SIZE
	.align		4
.L_30:
        /*00a8*/ 	.byte	0x03, 0x19
        /*00aa*/ 	.short	0x003c


	//----- nvinfo : EIATTR_PARAM_CBANK
	.align		4
        /*00ac*/ 	.byte	0x04, 0x0a
        /*00ae*/ 	.short	(.L_32 - .L_31)
	.align		4
.L_31:
        /*00b0*/ 	.word	index@(.nv.constant0.triton_poi_fused_leaky_relu_leaky_relu_backward_native_group_norm_2)
        /*00b4*/ 	.short	0x0210
        /*00b6*/ 	.short	0x003c


	//----- nvinfo : EIATTR_SW_WAR
	.align		4
.L_32:
        /*00b8*/ 	.byte	0x04, 0x36
        /*00ba*/ 	.short	(.L_34 - .L_33)
.L_33:
        /*00bc*/ 	.word	0x00000008
.L_34:


//--------------------- .nv.callgraph             --------------------------
	.section	.nv.callgraph,"",@"SHT_CUDA_CALLGRAPH"
	.align	4
	.sectionentsize	8
	.align		4
        /*0000*/ 	.word	0x00000000
	.align		4
        /*0004*/ 	.word	0xffffffff
	.align		4
        /*0008*/ 	.word	0x00000000
	.align		4
        /*000c*/ 	.word	0xfffffffe
	.align		4
        /*0010*/ 	.word	0x00000000
	.align		4
        /*0014*/ 	.word	0xfffffffd
	.align		4
        /*0018*/ 	.word	0x00000000
	.align		4
        /*001c*/ 	.word	0xfffffffc


//--------------------- .nv.constant4             --------------------------
	.section	.nv.constant4,"a",@progbits
	.align	8
	.align		8
.nv.constant4:
        /*0000*/ 	.dword	_$_str


//--------------------- .text.triton_poi_fused_leaky_relu_leaky_relu_backward_native_group_norm_2 --------------------------
	.section	.text.triton_poi_fused_leaky_relu_leaky_relu_backward_native_group_norm_2,"ax",@progbits
	.align	128
        .global         triton_poi_fused_leaky_relu_leaky_relu_backward_native_group_norm_2
        .type           triton_poi_fused_leaky_relu_leaky_relu_backward_native_group_norm_2,@function
        .size           triton_poi_fused_leaky_relu_leaky_relu_backward_native_group_norm_2,(.L_x_1 - triton_poi_fused_leaky_relu_leaky_relu_backward_native_group_norm_2)
        .other          triton_poi_fused_leaky_relu_leaky_relu_backward_native_group_norm_2,@"STO_CUDA_ENTRY STV_DEFAULT"
triton_poi_fused_leaky_relu_leaky_relu_backward_native_group_norm_2:
.text.triton_poi_fused_leaky_relu_leaky_relu_backward_native_group_norm_2:
[----:B------:R-:W-:Y:S01]  /*0000*/  LDC R1, c[0x0][0x28] ;  /* 0x00000a00ff017b82 */ /* 0x000fe20000000800 */
[----:B------:R-:W1:Y:S07]  /*0010*/  S2R R0, SR_TID.X ;  /* 0x0000000000007919 */ /* 0x000e6e0000002100 */
[----:B------:R-:W2:Y:S01]  /*0020*/  LDC.64 R10, c[0x0][0x228] ;  /* 0x00008a00ff0a7b82 */ /* 0x000ea20000000a00 */
[----:B------:R-:W-:Y:S01]  /*0030*/  ULDC.64 UR4, c[0x0][0x208] ;  /* 0x0000820000047ab9 */ /* 0x000fe20000000a00 */
[----:B------:R-:W-:Y:S01]  /*0040*/  ULDC.64 UR6, c[0x0][0x240] ;  /* 0x0000900000067ab9 */ /* 0x000fe20000000a00 */
[----:B------:R-:W3:Y:S05]  /*0050*/  S2R R3, SR_CTAID.X ;  /* 0x0000000000037919 */ /* 0x000eea0000002500 */
[----:B------:R-:W4:Y:S08]  /*0060*/  LDC.64 R8, c[0x0][0x218] ;  /* 0x00008600ff087b82 */ /* 0x000f300000000a00 */
[----:B------:R-:W5:Y:S08]  /*0070*/  LDC.64 R6, c[0x0][0x220] ;  /* 0x00008800ff067b82 */ /* 0x000f700000000a00 */
[----:B------:R-:W5:Y:S01]  /*0080*/  LDC.64 R4, c[0x0][0x230] ;  /* 0x00008c00ff047b82 */ /* 0x000f620000000a00 */
[----:B-1----:R-:W-:-:S02]  /*0090*/  LOP3.LUT R0, R0, 0x7f, RZ, 0xc0, !PT ;  /* 0x0000007f00007812 */ /* 0x002fc400078ec0ff */
[----:B---3--:R-:W-:-:S03]  /*00a0*/  SHF.R.S32.HI R13, RZ, 0x18, R3 ;  /* 0x00000018ff0d7819 */ /* 0x008fc60000011403 */
[----:B------:R-:W-:Y:S01]  /*00b0*/  IMAD R0, R3, 0x80, R0 ;  /* 0x0000008003007824 */ /* 0x000fe200078e0200 */
[----:B------:R-:W-:-:S04]  /*00c0*/  SGXT R13, R13, 0x1 ;  /* 0x000000010d0d781a */ /* 0x000fc80000000200 */
[CC--:B------:R-:W-:Y:S02]  /*00d0*/  LEA.HI R2, R13.reuse, R0.reuse, RZ, 0x6 ;  /* 0x000000000d027211 */ /* 0x0c0fe400078f30ff */
[----:B------:R-:W-:Y:S02]  /*00e0*/  LEA.HI R13, R13, R0, RZ, 0x4 ;  /* 0x000000000d0d7211 */ /* 0x000fe400078f20ff */
[----:B------:R-:W-:Y:S02]  /*00f0*/  SHF.R.S32.HI R15, RZ, 0x6, R2 ;  /* 0x00000006ff0f7819 */ /* 0x000fe40000011402 */
[----:B------:R-:W1:Y:S03]  /*0100*/  LDC.64 R2, c[0x0][0x238] ;  /* 0x00008e00ff027b82 */ /* 0x000e660000000a00 */
[----:B--2---:R-:W-:Y:S01]  /*0110*/  IMAD.WIDE R10, R15, 0x4, R10 ;  /* 0x000000040f0a7825 */ /* 0x004fe200078e020a */
[----:B------:R-:W-:-:S02]  /*0120*/  SHF.R.S32.HI R12, RZ, 0x4, R13 ;  /* 0x00000004ff0c7819 */ /* 0x000fc4000001140d */
[----:B------:R-:W-:-:S03]  /*0130*/  SHF.R.S32.HI R13, RZ, 0x1f, R13 ;  /* 0x0000001fff0d7819 */ /* 0x000fc6000001140d */
[----:B------:R2:W3:Y:S01]  /*0140*/  LDG.E.EL R10, desc[UR4][R10.64] ;  /* 0x000000040a0a7981 */ /* 0x0004e2000c2e1900 */
[----:B------:R-:W-:Y:S01]  /*0150*/  LEA.HI R13, R13, R12, RZ, 0x6 ;  /* 0x0000000c0d0d7211 */ /* 0x000fe200078f30ff */
[----:B----4-:R-:W-:-:S03]  /*0160*/  IMAD.WIDE R8, R0, 0x4, R8 ;  /* 0x0000000400087825 */ /* 0x010fc600078e0208 */
[----:B------:R-:W-:Y:S01]  /*0170*/  LOP3.LUT R13, R13, 0xffffffc0, RZ, 0xc0, !PT ;  /* 0xffffffc00d0d7812 */ /* 0x000fe200078ec0ff */
[----:B-----5:R-:W-:Y:S02]  /*0180*/  IMAD.WIDE R6, R15, 0x4, R6 ;  /* 0x000000040f067825 */ /* 0x020fe400078e0206 */
[----:B------:R-:W4:Y:S02]  /*0190*/  LDG.E R8, desc[UR4][R8.64] ;  /* 0x0000000408087981 */ /* 0x000f24000c1e1900 */
[----:B------:R-:W-:Y:S02]  /*01a0*/  IMAD.IADD R13, R12, 0x1, -R13 ;  /* 0x000000010c0d7824 */ /* 0x000fe400078e0a0d */
[----:B------:R-:W4:Y:S02]  /*01b0*/  LDG.E.EL R7, desc[UR4][R6.64] ;  /* 0x0000000406077981 */ /* 0x000f24000c2e1900 */
[----:B0-----:R-:W-:-:S04]  /*01c0*/  IMAD.WIDE R4, R13, 0x4, R4 ;  /* 0x000000040d047825 */ /* 0x001fc800078e0204 */
[----:B-1----:R-:W-:Y:S02]  /*01d0*/  IMAD.WIDE R2, R13, 0x4, R2 ;  /* 0x000000040d027825 */ /* 0x002fe400078e0202 */
[----:B------:R-:W5:Y:S04]  /*01e0*/  LDG.E.EL R4, desc[UR4][R4.64] ;  /* 0x0000000404047981 */ /* 0x000f68000c2e1900 */
[----:B------:R-:W5:Y:S01]  /*01f0*/  LDG.E.EL R3, desc[UR4][R2.64] ;  /* 0x0000000402037981 */ /* 0x000f62000c2e1900 */
[----:B--2---:R-:W-:-:S04]  /*0200*/  IMAD.MOV.U32 R11, RZ, RZ, 0x3c800000 ;  /* 0x3c800000ff0b7424 */ /* 0x004fc800078e00ff */
[----:B---3--:R-:W-:-:S06]  /*0210*/  FFMA R10, R10, R11, 9.9999997473787516356e-06 ;  /* 0x3727c5ac0a0a7423 */ /* 0x008fcc000000000b */
[----:B------:R-:W0:Y:S01]  /*0220*/  MUFU.RSQ R10, R10 ;  /* 0x0000000a000a7308 */ /* 0x000e220000001400 */
[----:B----4-:R-:W-:Y:S02]  /*0230*/  FADD R11, R8, -R7 ;  /* 0x80000007080b7221 */ /* 0x010fe40000000000 */
[----:B------:R-:W1:Y:S02]  /*0240*/  LDC.64 R6, c[0x0][0x210] ;  /* 0x00008400ff067b82 */ /* 0x000e640000000a00 */
[----:B0-----:R-:W-:-:S04]  /*0250*/  FMUL R11, R10, R11 ;  /* 0x0000000b0a0b7220 */ /* 0x001fc80000400000 */
[----:B-----5:R-:W-:-:S05]  /*0260*/  FFMA R11, R4, R11, R3 ;  /* 0x0000000b040b7223 */ /* 0x020fca0000000003 */
[----:B------:R-:W-:Y:S02]  /*0270*/  FSETP.GT.AND P0, PT, R11, RZ, PT ;  /* 0x000000ff0b00720b */ /* 0x000fe40003f04000 */
[----:B------:R-:W-:-:S11]  /*0280*/  IADD3 R4, P1, R0, UR6, RZ ;  /* 0x0000000600047c10 */ /* 0x000fd6000ff3e0ff */
[----:B------:R-:W-:Y:S01]  /*0290*/  @!P0 FMUL R11, R11, 0.20000000298023223877 ;  /* 0x3e4ccccd0b0b8820 */ /* 0x000fe20000400000 */
[----:B-1----:R-:W-:-:S04]  /*02a0*/  IMAD.WIDE R2, R0, 0x4, R6 ;  /* 0x0000000400027825 */ /* 0x002fc800078e0206 */
[----:B------:R-:W-:Y:S02]  /*02b0*/  FSETP.GT.AND P0, PT, R11, RZ, PT ;  /* 0x000000ff0b00720b */ /* 0x000fe40003f04000 */
[----:B------:R-:W-:Y:S02]  /*02c0*/  LEA.HI.X.SX32 R5, R0, UR7, 0x1, P1 ;  /* 0x0000000700057c11 */ /* 0x000fe400088f0eff */
[----:B------:R-:W-:Y:S01]  /*02d0*/  SEL R7, RZ, 0x1, !P0 ;  /* 0x00000001ff077807 */ /* 0x000fe20004000000 */
[----:B------:R-:W-:Y:S04]  /*02e0*/  STG.E desc[UR4][R2.64], R11 ;  /* 0x0000000b02007986 */ /* 0x000fe8000c101904 */
[----:B------:R-:W-:Y:S01]  /*02f0*/  STG.E.U8 desc[UR4][R4.64], R7 ;  /* 0x0000000704007986 */ /* 0x000fe2000c101104 */
[----:B------:R-:W-:Y:S05]  /*0300*/  EXIT ;  /* 0x000000000000794d */ /* 0x000fea0003800000 */
.L_x_0:
[----:B------:R-:W-:-:S00]  /*0310*/  BRA `(.L_x_0) ;  /* 0xfffffffc00fc7947 */ /* 0x000fc0000383ffff */
[----:B------:R-:W-:-:S00]  /*0320*/  NOP ;  /* 0x0000000000007918 */ /* 0x000fc00000000000 */
        /* <DEDUP_REMOVED lines=13> */
.L_x_1:


//--------------------- .nv.global.init           --------------------------
	.section	.nv.global.init,"aw",@progbits
.nv.global.init:
	.type		_$_str,@object
	.size		_$_str,(.L_0 - _$_str)
_$_str:
        /*0000*/ 	.byte	0x5f, 0x5f, 0x43, 0x55, 0x44, 0x41, 0x5f, 0x46, 0x54, 0x5a, 0x00
.L_0:


//--------------------- .nv.constant0.triton_poi_fused_leaky_relu_leaky_relu_backward_native_group_norm_2 --------------------------
	.section	.nv.constant0.triton_poi_fused_leaky_relu_leaky_relu_backward_native_group_norm_2,"a",@progbits
	.sectionflags	@""
	.align	4
.nv.constant0.triton_poi_fused_leaky_relu_leaky_relu_backward_native_group_norm_2:
	.zero		588
